//
// Generated by NVIDIA NVVM Compiler
//
// Compiler Build ID: CL-36424714
// Cuda compilation tools, release 13.0, V13.0.88
// Based on NVVM 20.0.0
//

.version 9.0
.target sm_100
.address_size 64

	// .globl	_Z8sumOnGPUPKdiPd

.visible .entry _Z8sumOnGPUPKdiPd(
	.param .u64 .ptr .align 1 _Z8sumOnGPUPKdiPd_param_0,
	.param .u32 _Z8sumOnGPUPKdiPd_param_1,
	.param .u64 .ptr .align 1 _Z8sumOnGPUPKdiPd_param_2
)
{
	.reg .pred 	%p<8>;
	.reg .b32 	%r<31>;
	.reg .b64 	%rd<18>;
	.reg .b64 	%fd<27>;

	ld.param.u64 	%rd6, [_Z8sumOnGPUPKdiPd_param_0];
	ld.param.u32 	%r12, [_Z8sumOnGPUPKdiPd_param_1];
	ld.param.u64 	%rd7, [_Z8sumOnGPUPKdiPd_param_2];
	cvta.to.global.u64 	%rd1, %rd6;
	cvta.to.global.u64 	%rd2, %rd7;
	mov.u32 	%r13, %ctaid.x;
	mov.u32 	%r14, %ntid.x;
	mov.u32 	%r15, %tid.x;
	mad.lo.s32 	%r29, %r13, %r14, %r15;
	mov.u32 	%r16, %nctaid.x;
	mul.lo.s32 	%r2, %r16, %r14;
	setp.ge.s32 	%p1, %r29, %r12;
	mov.f64 	%fd26, 0d0000000000000000;
	@%p1 bra 	$L__BB0_7;
	add.s32 	%r17, %r29, %r2;
	max.s32 	%r18, %r12, %r17;
	setp.lt.s32 	%p2, %r17, %r12;
	selp.u32 	%r19, 1, 0, %p2;
	add.s32 	%r20, %r17, %r19;
	sub.s32 	%r21, %r18, %r20;
	div.u32 	%r22, %r21, %r2;
	add.s32 	%r3, %r22, %r19;
	and.b32  	%r23, %r3, 3;
	setp.eq.s32 	%p3, %r23, 3;
	mov.f64 	%fd26, 0d0000000000000000;
	@%p3 bra 	$L__BB0_4;
	add.s32 	%r24, %r3, 1;
	and.b32  	%r25, %r24, 3;
	neg.s32 	%r27, %r25;
	mov.f64 	%fd26, 0d0000000000000000;
$L__BB0_3:
	.pragma "nounroll";
	mul.wide.s32 	%rd8, %r29, 8;
	add.s64 	%rd9, %rd1, %rd8;
	ld.global.f64 	%fd12, [%rd9];
	add.f64 	%fd26, %fd26, %fd12;
	add.s32 	%r29, %r29, %r2;
	add.s32 	%r27, %r27, 1;
	setp.ne.s32 	%p4, %r27, 0;
	@%p4 bra 	$L__BB0_3;
$L__BB0_4:
	setp.lt.u32 	%p5, %r3, 3;
	@%p5 bra 	$L__BB0_7;
	mul.wide.s32 	%rd12, %r2, 8;
	shl.b32 	%r26, %r2, 2;
$L__BB0_6:
	mul.wide.s32 	%rd10, %r29, 8;
	add.s64 	%rd11, %rd1, %rd10;
	ld.global.f64 	%fd13, [%rd11];
	add.f64 	%fd14, %fd26, %fd13;
	add.s64 	%rd13, %rd11, %rd12;
	ld.global.f64 	%fd15, [%rd13];
	add.f64 	%fd16, %fd14, %fd15;
	add.s64 	%rd14, %rd13, %rd12;
	ld.global.f64 	%fd17, [%rd14];
	add.f64 	%fd18, %fd16, %fd17;
	add.s64 	%rd15, %rd14, %rd12;
	ld.global.f64 	%fd19, [%rd15];
	add.f64 	%fd26, %fd18, %fd19;
	add.s32 	%r29, %r26, %r29;
	setp.lt.s32 	%p6, %r29, %r12;
	@%p6 bra 	$L__BB0_6;
$L__BB0_7:
	ld.global.u64 	%rd17, [%rd2];
$L__BB0_8:
	mov.b64 	%fd20, %rd17;
	add.f64 	%fd21, %fd26, %fd20;
	mov.b64 	%rd16, %fd21;
	atom.relaxed.global.cas.b64 	%rd5, [%rd2], %rd17, %rd16;
	setp.ne.s64 	%p7, %rd17, %rd5;
	mov.u64 	%rd17, %rd5;
	@%p7 bra 	$L__BB0_8;
	ret;

}


// ===== COMPILED SASS (sm_100) =====

	.target	sm_100

	.elftype	@"ET_EXEC"


//--------------------- .note.nv.tkinfo           --------------------------
	.section	.note.nv.tkinfo,"",@"SHT_NOTE"
	.sectionflags	@"SHF_NOTE_NV_TKINFO"
	.tkinfo
        /*0018*/ 	.word	0x00000002
        /*0030*/ 	.string	""
        /*0030*/ 	.string	"ptxas"
        /*0030*/ 	.string	"Cuda compilation tools, release 13.0, V13.0.88"
        /*0030*/ 	.string	"Build cuda_13.0.r13.0/compiler.36424714_0"
        /*0030*/ 	.string	"-arch sm_100 -m 64 "



//--------------------- .note.nv.cuinfo           --------------------------
	.section	.note.nv.cuinfo,"",@"SHT_NOTE"
	.sectionflags	@"SHF_NOTE_NV_CUINFO"
        /*0018*/ 	.short	0x0002
        /*001a*/ 	.short	0x0064
        /*001c*/ 	.short	0x0082
	.zero		2


//--------------------- .nv.info                  --------------------------
	.section	.nv.info,"",@"SHT_CUDA_INFO"
	.align	4


	//----- nvinfo : EIATTR_REGCOUNT
	.align		4
        /*0000*/ 	.byte	0x04, 0x2f
        /*0002*/ 	.short	(.L_1 - .L_0)
	.align		4
.L_0:
        /*0004*/ 	.word	index@(_Z8sumOnGPUPKdiPd)
        /*0008*/ 	.word	0x00000016


	//----- nvinfo : EIATTR_FRAME_SIZE
	.align		4
.L_1:
        /*000c*/ 	.byte	0x04, 0x11
        /*000e*/ 	.short	(.L_3 - .L_2)
	.align		4
.L_2:
        /*0010*/ 	.word	index@(_Z8sumOnGPUPKdiPd)
        /*0014*/ 	.word	0x00000000


	//----- nvinfo : EIATTR_MIN_STACK_SIZE
	.align		4
.L_3:
        /*0018*/ 	.byte	0x04, 0x12
        /*001a*/ 	.short	(.L_5 - .L_4)
	.align		4
.L_4:
        /*001c*/ 	.word	index@(_Z8sumOnGPUPKdiPd)
        /*0020*/ 	.word	0x00000000
.L_5:


//--------------------- .nv.compat                --------------------------
	.section	.nv.compat,"",@"SHT_CUDA_COMPAT_INFO"
	.align	4
        /*0000*/ 	.byte	0x02, 0x09, 0x00, 0x00, 0x02, 0x02, 0x01, 0x00, 0x02, 0x05, 0x05, 0x00, 0x03, 0x07, 0x01, 0x01
        /*0010*/ 	.byte	0x02, 0x03, 0x00, 0x00, 0x02, 0x06, 0x01, 0x00, 0x04, 0x0b, 0x08, 0x00, 0x01, 0x00, 0x00, 0x00
        /*0020*/ 	.byte	0x00, 0x00, 0x00, 0x00


//--------------------- .nv.info._Z8sumOnGPUPKdiPd --------------------------
	.section	.nv.info._Z8sumOnGPUPKdiPd,"",@"SHT_CUDA_INFO"
	.sectionflags	@""
	.align	4


	//----- nvinfo : EIATTR_CUDA_API_VERSION
	.align		4
        /*0000*/ 	.byte	0x04, 0x37
        /*0002*/ 	.short	(.L_7 - .L_6)
.L_6:
        /*0004*/ 	.word	0x00000082


	//----- nvinfo : EIATTR_KPARAM_INFO
	.align		4
.L_7:
        /*0008*/ 	.byte	0x04, 0x17
        /*000a*/ 	.short	(.L_9 - .L_8)
.L_8:
        /*000c*/ 	.word	0x00000000
        /*0010*/ 	.short	0x0002
        /*0012*/ 	.short	0x0010
        /*0014*/ 	.byte	0x00, 0xf5, 0x21, 0x00


	//----- nvinfo : EIATTR_KPARAM_INFO
	.align		4
.L_9:
        /*0018*/ 	.byte	0x04, 0x17
        /*001a*/ 	.short	(.L_11 - .L_10)
.L_10:
        /*001c*/ 	.word	0x00000000
        /*0020*/ 	.short	0x0001
        /*0022*/ 	.short	0x0008
        /*0024*/ 	.byte	0x00, 0xf0, 0x11, 0x00


	//----- nvinfo : EIATTR_KPARAM_INFO
	.align		4
.L_11:
        /*0028*/ 	.byte	0x04, 0x17
        /*002a*/ 	.short	(.L_13 - .L_12)
.L_12:
        /*002c*/ 	.word	0x00000000
        /*0030*/ 	.short	0x0000
        /*0032*/ 	.short	0x0000
        /*0034*/ 	.byte	0x00, 0xf5, 0x21, 0x00


	//----- nvinfo : EIATTR_SPARSE_MMA_MASK
	.align		4
.L_13:
        /*0038*/ 	.byte	0x03, 0x50
        /*003a*/ 	.short	0x0000


	//----- nvinfo : EIATTR_MAXREG_COUNT
	.align		4
        /*003c*/ 	.byte	0x03, 0x1b
        /*003e*/ 	.short	0x00ff


	//----- nvinfo : EIATTR_MERCURY_ISA_VERSION
	.align		4
        /*0040*/ 	.byte	0x03, 0x5f
        /*0042*/ 	.short	0x0101


	//----- nvinfo : EIATTR_VRC_CTA_INIT_COUNT
	.align		4
        /*0044*/ 	.byte	0x02, 0x4a
	.zero		1
	.zero		1


	//----- nvinfo : EIATTR_EXIT_INSTR_OFFSETS
	.align		4
        /*0048*/ 	.byte	0x04, 0x1c
        /*004a*/ 	.short	(.L_15 - .L_14)


	//   ....[0]....
.L_14:
        /*004c*/ 	.word	0x00000540


	//----- nvinfo : EIATTR_CRS_STACK_SIZE
	.align		4
.L_15:
        /*0050*/ 	.byte	0x04, 0x1e
        /*0052*/ 	.short	(.L_17 - .L_16)
.L_16:
        /*0054*/ 	.word	0x00000000


	//----- nvinfo : EIATTR_CBANK_PARAM_SIZE
	.align		4
.L_17:
        /*0058*/ 	.byte	0x03, 0x19
        /*005a*/ 	.short	0x0018


	//----- nvinfo : EIATTR_PARAM_CBANK
	.align		4
        /*005c*/ 	.byte	0x04, 0x0a
        /*005e*/ 	.short	(.L_19 - .L_18)
	.align		4
.L_18:
        /*0060*/ 	.word	index@(.nv.constant0._Z8sumOnGPUPKdiPd)
        /*0064*/ 	.short	0x0380
        /*0066*/ 	.short	0x0018


	//----- nvinfo : EIATTR_SW_WAR
	.align		4
.L_19:
        /*0068*/ 	.byte	0x04, 0x36
        /*006a*/ 	.short	(.L_21 - .L_20)
.L_20:
        /*006c*/ 	.word	0x00000008
.L_21:


//--------------------- .nv.callgraph             --------------------------
	.section	.nv.callgraph,"",@"SHT_CUDA_CALLGRAPH"
	.align	4
	.sectionentsize	8
	.align		4
        /*0000*/ 	.word	0x00000000
	.align		4
        /*0004*/ 	.word	0xffffffff
	.align		4
        /*0008*/ 	.word	0x00000000
	.align		4
        /*000c*/ 	.word	0xfffffffe
	.align		4
        /*0010*/ 	.word	0x00000000
	.align		4
        /*0014*/ 	.word	0xfffffffd
	.align		4
        /*0018*/ 	.word	0x00000000
	.align		4
        /*001c*/ 	.word	0xfffffffc


//--------------------- .text._Z8sumOnGPUPKdiPd   --------------------------
	.section	.text._Z8sumOnGPUPKdiPd,"ax",@progbits
	.align	128
        .global         _Z8sumOnGPUPKdiPd
        .type           _Z8sumOnGPUPKdiPd,@function
        .size           _Z8sumOnGPUPKdiPd,(.L_x_8 - _Z8sumOnGPUPKdiPd)
        .other          _Z8sumOnGPUPKdiPd,@"STO_CUDA_ENTRY STV_DEFAULT"
_Z8sumOnGPUPKdiPd:
.text._Z8sumOnGPUPKdiPd:
[----:B------:R-:W-:Y:S01]  /*0000*/  LDC R1, c[0x0][0x37c] ;  /* 0x0000df00ff017b82 */ /* 0x000fe20000000800 */
[----:B------:R-:W0:Y:S07]  /*0010*/  S2R R0, SR_TID.X ;  /* 0x0000000000007919 */ /* 0x000e2e0000002100 */
[----:B------:R-:W0:Y:S01]  /*0020*/  S2UR UR6, SR_CTAID.X ;  /* 0x00000000000679c3 */ /* 0x000e220000002500 */
[----:B------:R-:W1:Y:S01]  /*0030*/  LDCU UR8, c[0x0][0x388] ;  /* 0x00007100ff0877ac */ /* 0x000e620008000800 */
[----:B------:R-:W-:Y:S01]  /*0040*/  BSSY.RECONVERGENT B0, `(.L_x_0) ;  /* 0x0000045000007945 */ /* 0x000fe20003800200 */
[----:B------:R-:W-:Y:S01]  /*0050*/  CS2R R2, SRZ ;  /* 0x0000000000027805 */ /* 0x000fe2000001ff00 */
[----:B------:R-:W2:Y:S04]  /*0060*/  LDCU.64 UR4, c[0x0][0x358] ;  /* 0x00006b00ff0477ac */ /* 0x000ea80008000a00 */
[----:B------:R-:W0:Y:S01]  /*0070*/  LDC R5, c[0x0][0x360] ;  /* 0x0000d800ff057b82 */ /* 0x000e220000000800 */
[----:B------:R-:W3:Y:S01]  /*0080*/  LDCU UR7, c[0x0][0x370] ;  /* 0x00006e00ff0777ac */ /* 0x000ee20008000800 */
[----:B0-----:R-:W-:-:S02]  /*0090*/  IMAD R0, R5, UR6, R0 ;  /* 0x0000000605007c24 */ /* 0x001fc4000f8e0200 */
[----:B---3--:R-:W-:-:S03]  /*00a0*/  IMAD R5, R5, UR7, RZ ;  /* 0x0000000705057c24 */ /* 0x008fc6000f8e02ff */
[----:B-1----:R-:W-:-:S13]  /*00b0*/  ISETP.GE.AND P0, PT, R0, UR8, PT ;  /* 0x0000000800007c0c */ /* 0x002fda000bf06270 */
[----:B--2---:R-:W-:Y:S05]  /*00c0*/  @P0 BRA `(.L_x_1) ;  /* 0x0000000000f00947 */ /* 0x004fea0003800000 */
[----:B------:R-:W0:Y:S01]  /*00d0*/  I2F.U32.RP R8, R5 ;  /* 0x0000000500087306 */ /* 0x000e220000209000 */
[C---:B------:R-:W-:Y:S01]  /*00e0*/  IMAD.IADD R4, R5.reuse, 0x1, R0 ;  /* 0x0000000105047824 */ /* 0x040fe200078e0200 */
[----:B------:R-:W-:Y:S01]  /*00f0*/  ISETP.NE.U32.AND P2, PT, R5, RZ, PT ;  /* 0x000000ff0500720c */ /* 0x000fe20003f45070 */
[----:B------:R-:W-:Y:S01]  /*0100*/  IMAD.MOV R9, RZ, RZ, -R5 ;  /* 0x000000ffff097224 */ /* 0x000fe200078e0a05 */
[----:B------:R-:W-:Y:S02]  /*0110*/  BSSY.RECONVERGENT B1, `(.L_x_2) ;  /* 0x0000026000017945 */ /* 0x000fe40003800200 */
[C---:B------:R-:W-:Y:S02]  /*0120*/  ISETP.GE.AND P0, PT, R4.reuse, UR8, PT ;  /* 0x0000000804007c0c */ /* 0x040fe4000bf06270 */
[----:B------:R-:W-:Y:S02]  /*0130*/  VIMNMX R7, PT, PT, R4, UR8, !PT ;  /* 0x0000000804077c48 */ /* 0x000fe4000ffe0100 */
[----:B------:R-:W-:-:S04]  /*0140*/  SEL R6, RZ, 0x1, P0 ;  /* 0x00000001ff067807 */ /* 0x000fc80000000000 */
[----:B------:R-:W-:Y:S01]  /*0150*/  IADD3 R4, PT, PT, R7, -R4, -R6 ;  /* 0x8000000407047210 */ /* 0x000fe20007ffe806 */
[----:B0-----:R-:W0:Y:S02]  /*0160*/  MUFU.RCP R8, R8 ;  /* 0x0000000800087308 */ /* 0x001e240000001000 */
[----:B0-----:R-:W-:-:S06]  /*0170*/  VIADD R2, R8, 0xffffffe ;  /* 0x0ffffffe08027836 */ /* 0x001fcc0000000000 */
[----:B------:R0:W1:Y:S02]  /*0180*/  F2I.FTZ.U32.TRUNC.NTZ R3, R2 ;  /* 0x0000000200037305 */ /* 0x000064000021f000 */
[----:B0-----:R-:W-:Y:S02]  /*0190*/  HFMA2 R2, -RZ, RZ, 0, 0 ;  /* 0x00000000ff027431 */ /* 0x001fe400000001ff */
[----:B-1----:R-:W-:-:S04]  /*01a0*/  IMAD R9, R9, R3, RZ ;  /* 0x0000000309097224 */ /* 0x002fc800078e02ff */
[----:B------:R-:W-:-:S06]  /*01b0*/  IMAD.HI.U32 R3, R3, R9, R2 ;  /* 0x0000000903037227 */ /* 0x000fcc00078e0002 */
[----:B------:R-:W-:-:S04]  /*01c0*/  IMAD.HI.U32 R3, R3, R4, RZ ;  /* 0x0000000403037227 */ /* 0x000fc800078e00ff */
[----:B------:R-:W-:-:S04]  /*01d0*/  IMAD.MOV R2, RZ, RZ, -R3 ;  /* 0x000000ffff027224 */ /* 0x000fc800078e0a03 */
[----:B------:R-:W-:-:S05]  /*01e0*/  IMAD R4, R5, R2, R4 ;  /* 0x0000000205047224 */ /* 0x000fca00078e0204 */
[----:B------:R-:W-:-:S13]  /*01f0*/  ISETP.GE.U32.AND P0, PT, R4, R5, PT ;  /* 0x000000050400720c */ /* 0x000fda0003f06070 */
[----:B------:R-:W-:Y:S01]  /*0200*/  @P0 IMAD.IADD R4, R4, 0x1, -R5 ;  /* 0x0000000104040824 */ /* 0x000fe200078e0a05 */
[----:B------:R-:W-:-:S04]  /*0210*/  @P0 IADD3 R3, PT, PT, R3, 0x1, RZ ;  /* 0x0000000103030810 */ /* 0x000fc80007ffe0ff */
[----:B------:R-:W-:-:S13]  /*0220*/  ISETP.GE.U32.AND P1, PT, R4, R5, PT ;  /* 0x000000050400720c */ /* 0x000fda0003f26070 */
[----:B------:R-:W-:Y:S01]  /*0230*/  @P1 VIADD R3, R3, 0x1 ;  /* 0x0000000103031836 */ /* 0x000fe20000000000 */
[----:B------:R-:W-:-:S05]  /*0240*/  @!P2 LOP3.LUT R3, RZ, R5, RZ, 0x33, !PT ;  /* 0x00000005ff03a212 */ /* 0x000fca00078e33ff */
[----:B------:R-:W-:-:S05]  /*0250*/  IMAD.IADD R6, R6, 0x1, R3 ;  /* 0x0000000106067824 */ /* 0x000fca00078e0203 */
[C---:B------:R-:W-:Y:S02]  /*0260*/  LOP3.LUT R2, R6.reuse, 0x3, RZ, 0xc0, !PT ;  /* 0x0000000306027812 */ /* 0x040fe400078ec0ff */
[----:B------:R-:W-:Y:S02]  /*0270*/  ISETP.GE.U32.AND P1, PT, R6, 0x3, PT ;  /* 0x000000030600780c */ /* 0x000fe40003f26070 */
[----:B------:R-:W-:Y:S02]  /*0280*/  ISETP.NE.AND P0, PT, R2, 0x3, PT ;  /* 0x000000030200780c */ /* 0x000fe40003f05270 */
[----:B------:R-:W-:-:S11]  /*0290*/  CS2R R2, SRZ ;  /* 0x0000000000027805 */ /* 0x000fd6000001ff00 */
[----:B------:R-:W-:Y:S05]  /*02a0*/  @!P0 BRA `(.L_x_3) ;  /* 0x0000000000308947 */ /* 0x000fea0003800000 */
[----:B------:R-:W0:Y:S01]  /*02b0*/  LDC.64 R8, c[0x0][0x380] ;  /* 0x0000e000ff087b82 */ /* 0x000e220000000a00 */
[----:B------:R-:W-:-:S04]  /*02c0*/  IADD3 R2, PT, PT, R6, 0x1, RZ ;  /* 0x0000000106027810 */ /* 0x000fc80007ffe0ff */
[----:B------:R-:W-:Y:S02]  /*02d0*/  LOP3.LUT R4, R2, 0x3, RZ, 0xc0, !PT ;  /* 0x0000000302047812 */ /* 0x000fe400078ec0ff */
[----:B------:R-:W-:-:S03]  /*02e0*/  CS2R R2, SRZ ;  /* 0x0000000000027805 */ /* 0x000fc6000001ff00 */
[----:B------:R-:W-:-:S07]  /*02f0*/  IMAD.MOV R4, RZ, RZ, -R4 ;  /* 0x000000ffff047224 */ /* 0x000fce00078e0a04 */
.L_x_4:
[----:B0-----:R-:W-:-:S06]  /*0300*/  IMAD.WIDE R6, R0, 0x8, R8 ;  /* 0x0000000800067825 */ /* 0x001fcc00078e0208 */
[----:B------:R-:W2:Y:S01]  /*0310*/  LDG.E.64 R6, desc[UR4][R6.64] ;  /* 0x0000000406067981 */ /* 0x000ea2000c1e1b00 */
[----:B------:R-:W-:Y:S01]  /*0320*/  VIADD R4, R4, 0x1 ;  /* 0x0000000104047836 */ /* 0x000fe20000000000 */
[----:B------:R-:W-:-:S04]  /*0330*/  IADD3 R0, PT, PT, R5, R0, RZ ;  /* 0x0000000005007210 */ /* 0x000fc80007ffe0ff */
[----:B------:R-:W-:Y:S01]  /*0340*/  ISETP.NE.AND P0, PT, R4, RZ, PT ;  /* 0x000000ff0400720c */ /* 0x000fe20003f05270 */
[----:B--2---:R-:W-:-:S12]  /*0350*/  DADD R2, R6, R2 ;  /* 0x0000000006027229 */ /* 0x004fd80000000002 */
[----:B------:R-:W-:Y:S05]  /*0360*/  @P0 BRA `(.L_x_4) ;  /* 0xfffffffc00e40947 */ /* 0x000fea000383ffff */
.L_x_3:
[----:B------:R-:W-:Y:S05]  /*0370*/  BSYNC.RECONVERGENT B1 ;  /* 0x0000000000017941 */ /* 0x000fea0003800200 */
.L_x_2:
[----:B------:R-:W-:Y:S05]  /*0380*/  @!P1 BRA `(.L_x_1) ;  /* 0x0000000000409947 */ /* 0x000fea0003800000 */
.L_x_5:
[----:B------:R-:W0:Y:S02]  /*0390*/  LDC.64 R6, c[0x0][0x380] ;  /* 0x0000e000ff067b82 */ /* 0x000e240000000a00 */
[----:B0-----:R-:W-:-:S05]  /*03a0*/  IMAD.WIDE R18, R0, 0x8, R6 ;  /* 0x0000000800127825 */ /* 0x001fca00078e0206 */
[----:B------:R-:W2:Y:S01]  /*03b0*/  LDG.E.64 R6, desc[UR4][R18.64] ;  /* 0x0000000412067981 */ /* 0x000ea2000c1e1b00 */
[----:B------:R-:W-:-:S05]  /*03c0*/  IMAD.WIDE R8, R5, 0x8, R18 ;  /* 0x0000000805087825 */ /* 0x000fca00078e0212 */
[----:B------:R-:W3:Y:S01]  /*03d0*/  LDG.E.64 R10, desc[UR4][R8.64] ;  /* 0x00000004080a7981 */ /* 0x000ee2000c1e1b00 */
[----:B------:R-:W-:-:S05]  /*03e0*/  IMAD.WIDE R12, R5, 0x8, R8 ;  /* 0x00000008050c7825 */ /* 0x000fca00078e0208 */
[----:B------:R-:W4:Y:S01]  /*03f0*/  LDG.E.64 R14, desc[UR4][R12.64] ;  /* 0x000000040c0e7981 */ /* 0x000f22000c1e1b00 */
[----:B------:R-:W-:-:S06]  /*0400*/  IMAD.WIDE R16, R5, 0x8, R12 ;  /* 0x0000000805107825 */ /* 0x000fcc00078e020c */
[----:B------:R-:W5:Y:S01]  /*0410*/  LDG.E.64 R16, desc[UR4][R16.64] ;  /* 0x0000000410107981 */ /* 0x000f62000c1e1b00 */
[----:B------:R-:W-:-:S05]  /*0420*/  IMAD R0, R5, 0x4, R0 ;  /* 0x0000000405007824 */ /* 0x000fca00078e0200 */
[----:B------:R-:W-:Y:S01]  /*0430*/  ISETP.GE.AND P0, PT, R0, UR8, PT ;  /* 0x0000000800007c0c */ /* 0x000fe2000bf06270 */
[----:B--2---:R-:W-:-:S08]  /*0440*/  DADD R6, R6, R2 ;  /* 0x0000000006067229 */ /* 0x004fd00000000002 */
[----:B---3--:R-:W-:-:S08]  /*0450*/  DADD R6, R6, R10 ;  /* 0x0000000006067229 */ /* 0x008fd0000000000a */
[----:B----4-:R-:W-:-:S08]  /*0460*/  DADD R6, R6, R14 ;  /* 0x0000000006067229 */ /* 0x010fd0000000000e */
[----:B-----5:R-:W-:Y:S01]  /*0470*/  DADD R2, R6, R16 ;  /* 0x0000000006027229 */ /* 0x020fe20000000010 */
[----:B------:R-:W-:Y:S10]  /*0480*/  @!P0 BRA `(.L_x_5) ;  /* 0xfffffffc00c08947 */ /* 0x000ff4000383ffff */
.L_x_1:
[----:B------:R-:W-:Y:S05]  /*0490*/  BSYNC.RECONVERGENT B0 ;  /* 0x0000000000007941 */ /* 0x000fea0003800200 */
.L_x_0:
[----:B------:R-:W0:Y:S02]  /*04a0*/  LDC.64 R4, c[0x0][0x390] ;  /* 0x0000e400ff047b82 */ /* 0x000e240000000a00 */
[----:B0-----:R0:W5:Y:S02]  /*04b0*/  LDG.E.64 R8, desc[UR4][R4.64] ;  /* 0x0000000404087981 */ /* 0x001164000c1e1b00 */
.L_x_6:
[----:B-----5:R-:W-:Y:S01]  /*04c0*/  DADD R10, R8, R2 ;  /* 0x00000000080a7229 */ /* 0x020fe20000000002 */
[----:B------:R-:W-:Y:S09]  /*04d0*/  YIELD ;  /* 0x0000000000007946 */ /* 0x000ff20003800000 */
[----:B------:R-:W2:Y:S02]  /*04e0*/  ATOMG.E.CAS.64.STRONG.GPU PT, R10, [R4], R8, R10 ;  /* 0x00000008040a73a9 */ /* 0x000ea400001ee50a */
[----:B--2---:R-:W-:Y:S01]  /*04f0*/  ISETP.NE.U32.AND P0, PT, R8, R10, PT ;  /* 0x0000000a0800720c */ /* 0x004fe20003f05070 */
[----:B------:R-:W-:-:S03]  /*0500*/  IMAD.MOV.U32 R8, RZ, RZ, R10 ;  /* 0x000000ffff087224 */ /* 0x000fc600078e000a */
[-C--:B------:R-:W-:Y:S02]  /*0510*/  ISETP.NE.AND.EX P0, PT, R9, R11.reuse, PT, P0 ;  /* 0x0000000b0900720c */ /* 0x080fe40003f05300 */
[----:B------:R-:W-:-:S11]  /*0520*/  MOV R9, R11 ;  /* 0x0000000b00097202 */ /* 0x000fd60000000f00 */
[----:B------:R-:W-:Y:S05]  /*0530*/  @P0 BRA `(.L_x_6) ;  /* 0xfffffffc00e00947 */ /* 0x000fea000383ffff */
[----:B------:R-:W-:Y:S05]  /*0540*/  EXIT ;  /* 0x000000000000794d */ /* 0x000fea0003800000 */
.L_x_7:
[----:B------:R-:W-:-:S00]  /*0550*/  BRA `(.L_x_7) ;  /* 0xfffffffc00fc7947 */ /* 0x000fc0000383ffff */
[----:B------:R-:W-:-:S00]  /*0560*/  NOP ;  /* 0x0000000000007918 */ /* 0x000fc00000000000 */
        /* <DEDUP_REMOVED lines=9> */
.L_x_8:


//--------------------- .nv.shared.reserved.0     --------------------------
	.section	.nv.shared.reserved.0,"aw",@nobits
	.weak		__nv_reservedSMEM_offset_0_alias
	.size		__nv_reservedSMEM_offset_0_alias, 0, 64
	.other		__nv_reservedSMEM_offset_0_alias,@"STO_CUDA_RESERVED_SHARED STV_DEFAULT"
__nv_reservedSMEM_offset_0_alias:
	.zero		0
	.zero		64


//--------------------- .nv.constant0._Z8sumOnGPUPKdiPd --------------------------
	.section	.nv.constant0._Z8sumOnGPUPKdiPd,"a",@progbits
	.sectionflags	@""
	.align	4
.nv.constant0._Z8sumOnGPUPKdiPd:
	.zero		920


//--------------------- SYMBOLS --------------------------

	.type		.nv.reservedSmem.offset0,@object
	.size		.nv.reservedSmem.offset0,0x4
